	.headerflags	@"EF_CUDA_TEXMODE_UNIFIED EF_CUDA_64BIT_ADDRESS EF_CUDA_ACCELERATORS EF_CUDA_SM90 EF_CUDA_VIRTUAL_SM(EF_CUDA_SM90)"
	.elftype	@"ET_EXEC"


//--------------------- .nv.info                  --------------------------
	.section	.nv.info,"",@"SHT_CUDA_INFO"
	.align	4


	//----- nvinfo : EIATTR_REGCOUNT
	.align		4
        /*0000*/ 	.byte	0x04, 0x2f
        /*0002*/ 	.short	(.L_3 - .L_2)
	.align		4
.L_2:
        /*0004*/ 	.word	index@(triton_poi_fused__native_batch_norm_legit_no_training_relu_9)
        /*0008*/ 	.word	0x00000020


	//----- nvinfo : EIATTR_MIN_STACK_SIZE
	.align		4
.L_3:
        /*000c*/ 	.byte	0x04, 0x12
        /*000e*/ 	.short	(.L_5 - .L_4)
	.align		4
.L_4:
        /*0010*/ 	.word	index@(triton_poi_fused__native_batch_norm_legit_no_training_relu_9)
        /*0014*/ 	.word	0x00000000


	//----- nvinfo : EIATTR_FRAME_SIZE
	.align		4
.L_5:
        /*0018*/ 	.byte	0x04, 0x11
        /*001a*/ 	.short	(.L_7 - .L_6)
	.align		4
.L_6:
        /*001c*/ 	.word	index@(triton_poi_fused__native_batch_norm_legit_no_training_relu_9)
        /*0020*/ 	.word	0x00000000


	//----- nvinfo : EIATTR_MIN_STACK_SIZE
	.align		4
.L_7:
        /*0024*/ 	.byte	0x04, 0x12
        /*0026*/ 	.short	(.L_9 - .L_8)
	.align		4
.L_8:
        /*0028*/ 	.word	index@(triton_poi_fused__native_batch_norm_legit_no_training_relu_9)
        /*002c*/ 	.word	0x00000000
.L_9:


//--------------------- .nv.info.triton_poi_fused__native_batch_norm_legit_no_training_relu_9 --------------------------
	.section	.nv.info.triton_poi_fused__native_batch_norm_legit_no_training_relu_9,"",@"SHT_CUDA_INFO"
	.sectionflags	@""
	.align	4


	//----- nvinfo : EIATTR_CUDA_API_VERSION
	.align		4
        /*0000*/ 	.byte	0x04, 0x37
        /*0002*/ 	.short	(.L_11 - .L_10)
.L_10:
        /*0004*/ 	.word	0x0000007c


	//----- nvinfo : EIATTR_KPARAM_INFO
	.align		4
.L_11:
        /*0008*/ 	.byte	0x04, 0x17
        /*000a*/ 	.short	(.L_13 - .L_12)
.L_12:
        /*000c*/ 	.word	0x00000000
        /*0010*/ 	.short	0x0007
        /*0012*/ 	.short	0x0034
        /*0014*/ 	.byte	0x00, 0xf0, 0x11, 0x00


	//----- nvinfo : EIATTR_KPARAM_INFO
	.align		4
.L_13:
        /*0018*/ 	.byte	0x04, 0x17
        /*001a*/ 	.short	(.L_15 - .L_14)
.L_14:
        /*001c*/ 	.word	0x00000000
        /*0020*/ 	.short	0x0006
        /*0022*/ 	.short	0x0030
        /*0024*/ 	.byte	0x00, 0xf0, 0x11, 0x00


	//----- nvinfo : EIATTR_KPARAM_INFO
	.align		4
.L_15:
        /*0028*/ 	.byte	0x04, 0x17
        /*002a*/ 	.short	(.L_17 - .L_16)
.L_16:
        /*002c*/ 	.word	0x00000000
        /*0030*/ 	.short	0x0005
        /*0032*/ 	.short	0x0028
        /*0034*/ 	.byte	0x00, 0xf4, 0x21, 0x00


	//----- nvinfo : EIATTR_KPARAM_INFO
	.align		4
.L_17:
        /*0038*/ 	.byte	0x04, 0x17
        /*003a*/ 	.short	(.L_19 - .L_18)
.L_18:
        /*003c*/ 	.word	0x00000000
        /*0040*/ 	.short	0x0004
        /*0042*/ 	.short	0x0020
        /*0044*/ 	.byte	0x00, 0xf4, 0x21, 0x00


	//----- nvinfo : EIATTR_KPARAM_INFO
	.align		4
.L_19:
        /*0048*/ 	.byte	0x04, 0x17
        /*004a*/ 	.short	(.L_21 - .L_20)
.L_20:
        /*004c*/ 	.word	0x00000000
        /*0050*/ 	.short	0x0003
        /*0052*/ 	.short	0x0018
        /*0054*/ 	.byte	0x00, 0xf4, 0x21, 0x00


	//----- nvinfo : EIATTR_KPARAM_INFO
	.align		4
.L_21:
        /*0058*/ 	.byte	0x04, 0x17
        /*005a*/ 	.short	(.L_23 - .L_22)
.L_22:
        /*005c*/ 	.word	0x00000000
        /*0060*/ 	.short	0x0002
        /*0062*/ 	.short	0x0010
        /*0064*/ 	.byte	0x00, 0xf4, 0x21, 0x00


	//----- nvinfo : EIATTR_KPARAM_INFO
	.align		4
.L_23:
        /*0068*/ 	.byte	0x04, 0x17
        /*006a*/ 	.short	(.L_25 - .L_24)
.L_24:
        /*006c*/ 	.word	0x00000000
        /*0070*/ 	.short	0x0001
        /*0072*/ 	.short	0x0008
        /*0074*/ 	.byte	0x00, 0xf4, 0x21, 0x00


	//----- nvinfo : EIATTR_KPARAM_INFO
	.align		4
.L_25:
        /*0078*/ 	.byte	0x04, 0x17
        /*007a*/ 	.short	(.L_27 - .L_26)
.L_26:
        /*007c*/ 	.word	0x00000000
        /*0080*/ 	.short	0x0000
        /*0082*/ 	.short	0x0000
        /*0084*/ 	.byte	0x00, 0xf4, 0x21, 0x00


	//----- nvinfo : EIATTR_SPARSE_MMA_MASK
	.align		4
.L_27:
        /*0088*/ 	.byte	0x03, 0x50
        /*008a*/ 	.short	0x0000


	//----- nvinfo : EIATTR_MAXREG_COUNT
	.align		4
        /*008c*/ 	.byte	0x03, 0x1b
        /*008e*/ 	.short	0x00ff


	//----- nvinfo : EIATTR_EXIT_INSTR_OFFSETS
	.align		4
        /*0090*/ 	.byte	0x04, 0x1c
        /*0092*/ 	.short	(.L_29 - .L_28)


	//   ....[0]....
.L_28:
        /*0094*/ 	.word	0x000009e0


	//   ....[1]....
        /*0098*/ 	.word	0x00000a00


	//----- nvinfo : EIATTR_REQNTID
	.align		4
.L_29:
        /*009c*/ 	.byte	0x04, 0x10
        /*009e*/ 	.short	(.L_31 - .L_30)
.L_30:
        /*00a0*/ 	.word	0x00000080
        /*00a4*/ 	.word	0x00000001
        /*00a8*/ 	.word	0x00000001


	//----- nvinfo : EIATTR_CBANK_PARAM_SIZE
	.align		4
.L_31:
        /*00ac*/ 	.byte	0x03, 0x19
        /*00ae*/ 	.short	0x0038


	//----- nvinfo : EIATTR_PARAM_CBANK
	.align		4
        /*00b0*/ 	.byte	0x04, 0x0a
        /*00b2*/ 	.short	(.L_33 - .L_32)
	.align		4
.L_32:
        /*00b4*/ 	.word	index@(.nv.constant0.triton_poi_fused__native_batch_norm_legit_no_training_relu_9)
        /*00b8*/ 	.short	0x0210
        /*00ba*/ 	.short	0x0038


	//----- nvinfo : EIATTR_SW_WAR
	.align		4
.L_33:
        /*00bc*/ 	.byte	0x04, 0x36
        /*00be*/ 	.short	(.L_35 - .L_34)
.L_34:
        /*00c0*/ 	.word	0x00000008
.L_35:


//--------------------- .nv.callgraph             --------------------------
	.section	.nv.callgraph,"",@"SHT_CUDA_CALLGRAPH"
	.align	4
	.sectionentsize	8
	.align		4
        /*0000*/ 	.word	0x00000000
	.align		4
        /*0004*/ 	.word	0xffffffff
	.align		4
        /*0008*/ 	.word	0x00000000
	.align		4
        /*000c*/ 	.word	0xfffffffe
	.align		4
        /*0010*/ 	.word	0x00000000
	.align		4
        /*0014*/ 	.word	0xfffffffd
	.align		4
        /*0018*/ 	.word	0x00000000
	.align		4
        /*001c*/ 	.word	0xfffffffc


//--------------------- .nv.constant4             --------------------------
	.section	.nv.constant4,"a",@progbits
	.align	8
	.align		8
.nv.constant4:
        /*0000*/ 	.dword	_$_str
	.align		8
        /*0008*/ 	.dword	_$_str_$_2


//--------------------- .text.triton_poi_fused__native_batch_norm_legit_no_training_relu_9 --------------------------
	.section	.text.triton_poi_fused__native_batch_norm_legit_no_training_relu_9,"ax",@progbits
	.align	128
        .global         triton_poi_fused__native_batch_norm_legit_no_training_relu_9
        .type           triton_poi_fused__native_batch_norm_legit_no_training_relu_9,@function
        .size           triton_poi_fused__native_batch_norm_legit_no_training_relu_9,(.L_x_1 - triton_poi_fused__native_batch_norm_legit_no_training_relu_9)
        .other          triton_poi_fused__native_batch_norm_legit_no_training_relu_9,@"STO_CUDA_ENTRY STV_DEFAULT"
triton_poi_fused__native_batch_norm_legit_no_training_relu_9:
.text.triton_poi_fused__native_batch_norm_legit_no_training_relu_9:
[----:B------:R-:W0:Y:S01]  /*0000*/  LDC R1, c[0x0][0x28] ;  /* 0x00000a00ff017b82 */ /* 0x000e220000000800 */
[----:B------:R-:W1:Y:S07]  /*0010*/  S2R R7, SR_CTAID.Y ;  /* 0x0000000000077919 */ /* 0x000e6e0000002600 */
[----:B------:R-:W2:Y:S01]  /*0020*/  LDC.64 R4, c[0x0][0x220] ;  /* 0x00008800ff047b82 */ /* 0x000ea20000000a00 */
[----:B------:R-:W-:Y:S01]  /*0030*/  HFMA2.MMA R0, -RZ, RZ, 0, 0 ;  /* 0x00000000ff007435 */ /* 0x000fe200000001ff */
[----:B------:R-:W-:Y:S01]  /*0040*/  ULDC.64 UR4, c[0x0][0x208] ;  /* 0x0000820000047ab9 */ /* 0x000fe20000000a00 */
[----:B------:R-:W3:Y:S05]  /*0050*/  S2R R6, SR_TID.X ;  /* 0x0000000000067919 */ /* 0x000eea0000002100 */
[----:B------:R-:W4:Y:S08]  /*0060*/  LDC.64 R14, c[0x0][0x218] ;  /* 0x00008600ff0e7b82 */ /* 0x000f300000000a00 */
[----:B------:R-:W5:Y:S08]  /*0070*/  LDC.64 R16, c[0x0][0x210] ;  /* 0x00008400ff107b82 */ /* 0x000f700000000a00 */
[----:B------:R-:W5:Y:S01]  /*0080*/  LDC.64 R8, c[0x0][0x228] ;  /* 0x00008a00ff087b82 */ /* 0x000f620000000a00 */
[C---:B-1----:R-:W-:Y:S01]  /*0090*/  IMAD.HI R28, R7.reuse, 0x2aaaaaab, RZ ;  /* 0x2aaaaaab071c7827 */ /* 0x042fe200078e02ff */
[----:B------:R-:W-:-:S04]  /*00a0*/  ISETP.GE.AND P0, PT, R7, 0x300, PT ;  /* 0x000003000700780c */ /* 0x000fc80003f06270 */
[----:B------:R-:W-:-:S04]  /*00b0*/  SHF.R.U32.HI R3, RZ, 0x1f, R28 ;  /* 0x0000001fff037819 */ /* 0x000fc8000001161c */
[----:B------:R-:W-:-:S05]  /*00c0*/  LEA.HI.SX32 R28, R28, R3, 0x1b ;  /* 0x000000031c1c7211 */ /* 0x000fca00078fdaff */
[----:B------:R-:W-:-:S04]  /*00d0*/  IMAD R7, R28, -0xc0, R7 ;  /* 0xffffff401c077824 */ /* 0x000fc800078e0207 */
[C---:B--2---:R-:W-:Y:S01]  /*00e0*/  IMAD.WIDE R4, R7.reuse, 0x4, R4 ;  /* 0x0000000407047825 */ /* 0x044fe200078e0204 */
[----:B------:R-:W1:Y:S04]  /*00f0*/  S2R R3, SR_CTAID.X ;  /* 0x0000000000037919 */ /* 0x000e680000002500 */
[----:B------:R2:W5:Y:S01]  /*0100*/  @!P0 LDG.E.EL R0, desc[UR4][R4.64] ;  /* 0x0000000404008981 */ /* 0x000562000c2e1900 */
[----:B---3--:R-:W-:Y:S01]  /*0110*/  LOP3.LUT R6, R6, 0x7f, RZ, 0xc0, !PT ;  /* 0x0000007f06067812 */ /* 0x008fe200078ec0ff */
[----:B------:R-:W-:Y:S01]  /*0120*/  IMAD R27, R28, 0x2d0c0, R7 ;  /* 0x0002d0c01c1b7824 */ /* 0x000fe200078e0207 */
[----:B------:R-:W-:Y:S01]  /*0130*/  MOV R10, RZ ;  /* 0x000000ff000a7202 */ /* 0x000fe20000000f00 */
[----:B------:R-:W-:Y:S02]  /*0140*/  IMAD.MOV.U32 R23, RZ, RZ, RZ ;  /* 0x000000ffff177224 */ /* 0x000fe400078e00ff */
[----:B----4-:R-:W-:Y:S01]  /*0150*/  IMAD.WIDE R14, R7, 0x4, R14 ;  /* 0x00000004070e7825 */ /* 0x010fe200078e020e */
[----:B--2---:R-:W-:-:S04]  /*0160*/  HFMA2.MMA R4, -RZ, RZ, 0, 0 ;  /* 0x00000000ff047435 */ /* 0x004fc800000001ff */
[----:B------:R-:W2:Y:S01]  /*0170*/  @!P0 LDG.E.EL R23, desc[UR4][R14.64] ;  /* 0x000000040e178981 */ /* 0x000ea2000c2e1900 */
[----:B-1----:R-:W-:Y:S02]  /*0180*/  LEA R6, R3, R6, 0xa ;  /* 0x0000000603067211 */ /* 0x002fe400078e50ff */
[----:B------:R-:W1:Y:S02]  /*0190*/  LDC.64 R2, c[0x0][0x230] ;  /* 0x00008c00ff027b82 */ /* 0x000e640000000a00 */
[----:B------:R-:W-:Y:S01]  /*01a0*/  IADD3 R24, R6, 0x80, RZ ;  /* 0x0000008006187810 */ /* 0x000fe20007ffe0ff */
[C---:B------:R-:W-:Y:S01]  /*01b0*/  IMAD R27, R6.reuse, 0xc0, R27 ;  /* 0x000000c0061b7824 */ /* 0x040fe200078e021b */
[----:B------:R-:W-:Y:S02]  /*01c0*/  ISETP.LT.AND P1, PT, R6, 0x3c1, !P0 ;  /* 0x000003c10600780c */ /* 0x000fe40004721270 */
[----:B------:R-:W-:Y:S01]  /*01d0*/  ISETP.LT.AND P6, PT, R24, 0x3c1, !P0 ;  /* 0x000003c11800780c */ /* 0x000fe200047c1270 */
[----:B-----5:R-:W-:Y:S01]  /*01e0*/  IMAD.WIDE R20, R27, 0x4, R16 ;  /* 0x000000041b147825 */ /* 0x020fe200078e0210 */
[----:B------:R-:W-:-:S02]  /*01f0*/  IADD3 R13, R27, 0x6000, RZ ;  /* 0x000060001b0d7810 */ /* 0x000fc40007ffe0ff */
[----:B------:R-:W-:-:S03]  /*0200*/  P2R R5, PR, RZ, 0x2 ;  /* 0x00000002ff057803 */ /* 0x000fc60000000000 */
[----:B------:R-:W-:Y:S01]  /*0210*/  IMAD.WIDE R12, R13, 0x4, R16 ;  /* 0x000000040d0c7825 */ /* 0x000fe200078e0210 */
[----:B------:R-:W-:-:S03]  /*0220*/  P2R R25, PR, RZ, 0x40 ;  /* 0x00000040ff197803 */ /* 0x000fc60000000000 */
[----:B------:R-:W2:Y:S01]  /*0230*/  @P1 LDG.E.EL R4, desc[UR4][R20.64] ;  /* 0x0000000414041981 */ /* 0x000ea2000c2e1900 */
[----:B------:R-:W-:-:S03]  /*0240*/  IMAD.MOV.U32 R18, RZ, RZ, RZ ;  /* 0x000000ffff127224 */ /* 0x000fc600078e00ff */
[----:B------:R3:W4:Y:S01]  /*0250*/  @P6 LDG.E.EL R10, desc[UR4][R12.64] ;  /* 0x000000040c0a6981 */ /* 0x000722000c2e1900 */
[----:B------:R-:W-:Y:S02]  /*0260*/  ISETP.NE.AND P6, PT, R5, RZ, PT ;  /* 0x000000ff0500720c */ /* 0x000fe40003fc5270 */
[----:B------:R-:W-:Y:S01]  /*0270*/  MOV R5, RZ ;  /* 0x000000ff00057202 */ /* 0x000fe20000000f00 */
[----:B-1----:R-:W-:-:S05]  /*0280*/  IMAD.WIDE R2, R7, 0x4, R2 ;  /* 0x0000000407027825 */ /* 0x002fca00078e0202 */
[----:B------:R-:W5:Y:S01]  /*0290*/  @!P0 LDG.E.EL R5, desc[UR4][R2.64] ;  /* 0x0000000402058981 */ /* 0x000f62000c2e1900 */
[----:B0--3--:R-:W-:-:S05]  /*02a0*/  IMAD.WIDE R12, R7, 0x4, R8 ;  /* 0x00000004070c7825 */ /* 0x009fca00078e0208 */
[----:B------:R0:W5:Y:S01]  /*02b0*/  @!P0 LDG.E.EL R18, desc[UR4][R12.64] ;  /* 0x000000040c128981 */ /* 0x000162000c2e1900 */
[----:B------:R-:W-:Y:S01]  /*02c0*/  HFMA2.MMA R11, -RZ, RZ, 1.625, 0 ;  /* 0x3e800000ff0b7435 */ /* 0x000fe200000001ff */
[----:B------:R-:W-:-:S04]  /*02d0*/  IADD3 R9, R6, 0x100, RZ ;  /* 0x0000010006097810 */ /* 0x000fc80007ffe0ff */
[----:B------:R-:W-:Y:S01]  /*02e0*/  ISETP.LT.AND P5, PT, R9, 0x3c1, !P0 ;  /* 0x000003c10900780c */ /* 0x000fe200047a1270 */
[----:B------:R-:W-:Y:S01]  /*02f0*/  VIADD R15, R27, 0xc000 ;  /* 0x0000c0001b0f7836 */ /* 0x000fe20000000000 */
[----:B0-----:R-:W-:-:S03]  /*0300*/  IADD3 R12, R6, 0x180, RZ ;  /* 0x00000180060c7810 */ /* 0x001fc60007ffe0ff */
[----:B------:R-:W-:Y:S01]  /*0310*/  IMAD.WIDE R14, R15, 0x4, R16 ;  /* 0x000000040f0e7825 */ /* 0x000fe200078e0210 */
[----:B------:R-:W-:Y:S02]  /*0320*/  IADD3 R21, R27, 0x12000, RZ ;  /* 0x000120001b157810 */ /* 0x000fe40007ffe0ff */
[----:B------:R-:W-:-:S03]  /*0330*/  IADD3 R29, R27, 0x1e000, RZ ;  /* 0x0001e0001b1d7810 */ /* 0x000fc60007ffe0ff */
[----:B------:R-:W-:Y:S01]  /*0340*/  IMAD.WIDE R20, R21, 0x4, R16 ;  /* 0x0000000415147825 */ /* 0x000fe200078e0210 */
[----:B------:R-:W-:-:S03]  /*0350*/  IADD3 R3, R6, 0x280, RZ ;  /* 0x0000028006037810 */ /* 0x000fc60007ffe0ff */
[----:B------:R-:W-:Y:S01]  /*0360*/  VIADD R22, R6, 0x380 ;  /* 0x0000038006167836 */ /* 0x000fe20000000000 */
[----:B------:R-:W-:Y:S01]  /*0370*/  ISETP.LT.AND P3, PT, R3, 0x3c1, !P0 ;  /* 0x000003c10300780c */ /* 0x000fe20004761270 */
[----:B------:R-:W-:-:S04]  /*0380*/  FADD R0, R0, 9.9999997473787516356e-06 ;  /* 0x3727c5ac00007421 */ /* 0x000fc80000000000 */
[----:B------:R-:W0:Y:S02]  /*0390*/  MUFU.SQRT R8, R0 ;  /* 0x0000000000087308 */ /* 0x000e240000002000 */
[C---:B0-----:R-:W-:Y:S02]  /*03a0*/  FSETP.GT.AND P1, PT, R8.reuse, 8.50705917302346158658e+37, PT ;  /* 0x7e8000000800780b */ /* 0x041fe40003f24000 */
[----:B------:R-:W-:-:S11]  /*03b0*/  FSETP.GEU.AND P2, PT, R8, 1.175494350822287508e-38, PT ;  /* 0x008000000800780b */ /* 0x000fd60003f4e000 */
[----:B------:R-:W-:-:S04]  /*03c0*/  @P1 FMUL R8, R8, 0.25 ;  /* 0x3e80000008081820 */ /* 0x000fc80000400000 */
[----:B------:R-:W-:-:S06]  /*03d0*/  @!P2 FMUL R8, R8, 16777216 ;  /* 0x4b8000000808a820 */ /* 0x000fcc0000400000 */
[----:B------:R-:W0:Y:S01]  /*03e0*/  MUFU.RCP R8, R8 ;  /* 0x0000000800087308 */ /* 0x000e220000001000 */
[----:B------:R-:W-:-:S05]  /*03f0*/  FSEL R13, R11, 1, P1 ;  /* 0x3f8000000b0d7808 */ /* 0x000fca0000800000 */
[----:B------:R-:W-:Y:S01]  /*0400*/  @!P2 FMUL R13, R13, 16777216 ;  /* 0x4b8000000d0da820 */ /* 0x000fe20000400000 */
[C---:B--2---:R-:W-:Y:S01]  /*0410*/  FADD R4, -R23.reuse, R4 ;  /* 0x0000000417047221 */ /* 0x044fe20000000100 */
[----:B----4-:R-:W-:Y:S02]  /*0420*/  FADD R10, -R23, R10 ;  /* 0x0000000a170a7221 */ /* 0x010fe40000000100 */
[----:B0-----:R-:W-:Y:S01]  /*0430*/  FMUL R13, R8, R13 ;  /* 0x0000000d080d7220 */ /* 0x001fe20000400000 */
[----:B------:R-:W-:-:S03]  /*0440*/  ISETP.LT.AND P2, PT, R12, 0x3c1, !P0 ;  /* 0x000003c10c00780c */ /* 0x000fc60004741270 */
[C---:B------:R-:W-:Y:S01]  /*0450*/  FMUL R4, R13.reuse, R4 ;  /* 0x000000040d047220 */ /* 0x040fe20000400000 */
[----:B------:R-:W-:Y:S01]  /*0460*/  FMUL R2, R13, R10 ;  /* 0x0000000a0d027220 */ /* 0x000fe20000400000 */
[----:B------:R-:W-:Y:S01]  /*0470*/  VIADD R10, R6, 0x200 ;  /* 0x00000200060a7836 */ /* 0x000fe20000000000 */
[----:B------:R-:W-:Y:S01]  /*0480*/  MOV R0, RZ ;  /* 0x000000ff00007202 */ /* 0x000fe20000000f00 */
[-CC-:B-----5:R-:W-:Y:S01]  /*0490*/  FFMA R4, R4, R18.reuse, R5.reuse ;  /* 0x0000001204047223 */ /* 0x1a0fe20000000005 */
[----:B------:R-:W-:Y:S01]  /*04a0*/  HFMA2.MMA R11, -RZ, RZ, 0, 0 ;  /* 0x00000000ff0b7435 */ /* 0x000fe200000001ff */
[----:B------:R-:W-:Y:S01]  /*04b0*/  FFMA R19, R2, R18, R5 ;  /* 0x0000001202137223 */ /* 0x000fe20000000005 */
[----:B------:R-:W-:Y:S02]  /*04c0*/  ISETP.LT.AND P4, PT, R10, 0x3c1, !P0 ;  /* 0x000003c10a00780c */ /* 0x000fe40004781270 */
[----:B------:R0:W2:Y:S01]  /*04d0*/  @P5 LDG.E.EL R0, desc[UR4][R14.64] ;  /* 0x000000040e005981 */ /* 0x0000a2000c2e1900 */
[----:B------:R-:W-:Y:S01]  /*04e0*/  FSETP.GEU.AND P1, PT, R4, RZ, PT ;  /* 0x000000ff0400720b */ /* 0x000fe20003f2e000 */
[----:B------:R-:W-:Y:S01]  /*04f0*/  IMAD.MOV.U32 R2, RZ, RZ, RZ ;  /* 0x000000ffff027224 */ /* 0x000fe200078e00ff */
[----:B------:R-:W-:-:S02]  /*0500*/  IADD3 R8, R6, 0x300, RZ ;  /* 0x0000030006087810 */ /* 0x000fc40007ffe0ff */
[----:B------:R-:W-:Y:S02]  /*0510*/  SEL R26, R4, RZ, P1 ;  /* 0x000000ff041a7207 */ /* 0x000fe40000800000 */
[C---:B------:R-:W-:Y:S01]  /*0520*/  FSETP.GEU.AND P1, PT, R19.reuse, RZ, PT ;  /* 0x000000ff1300720b */ /* 0x040fe20003f2e000 */
[----:B------:R1:W3:Y:S01]  /*0530*/  @P2 LDG.E.EL R11, desc[UR4][R20.64] ;  /* 0x00000004140b2981 */ /* 0x0002e2000c2e1900 */
[----:B0-----:R-:W-:Y:S02]  /*0540*/  IADD3 R15, R27, 0x18000, RZ ;  /* 0x000180001b0f7810 */ /* 0x001fe40007ffe0ff */
[----:B------:R-:W-:-:S03]  /*0550*/  SEL R19, R19, RZ, P1 ;  /* 0x000000ff13137207 */ /* 0x000fc60000800000 */
[----:B------:R-:W-:Y:S01]  /*0560*/  IMAD.WIDE R14, R15, 0x4, R16 ;  /* 0x000000040f0e7825 */ /* 0x000fe200078e0210 */
[----:B------:R-:W-:-:S03]  /*0570*/  ISETP.LT.AND P1, PT, R8, 0x3c1, !P0 ;  /* 0x000003c10800780c */ /* 0x000fc60004721270 */
[--C-:B-1----:R-:W-:Y:S01]  /*0580*/  IMAD.WIDE R20, R29, 0x4, R16.reuse ;  /* 0x000000041d147825 */ /* 0x102fe200078e0210 */
[----:B------:R-:W-:Y:S01]  /*0590*/  IADD3 R29, R27, 0x24000, RZ ;  /* 0x000240001b1d7810 */ /* 0x000fe20007ffe0ff */
[----:B------:R0:W4:Y:S01]  /*05a0*/  @P4 LDG.E.EL R2, desc[UR4][R14.64] ;  /* 0x000000040e024981 */ /* 0x000122000c2e1900 */
[----:B------:R-:W-:Y:S02]  /*05b0*/  ISETP.LT.AND P0, PT, R22, 0x3c1, !P0 ;  /* 0x000003c11600780c */ /* 0x000fe40004701270 */
[----:B------:R-:W-:Y:S02]  /*05c0*/  IADD3 R27, R27, 0x2a000, RZ ;  /* 0x0002a0001b1b7810 */ /* 0x000fe40007ffe0ff */
[----:B------:R-:W-:Y:S01]  /*05d0*/  MOV R4, RZ ;  /* 0x000000ff00047202 */ /* 0x000fe20000000f00 */
[----:B0-----:R-:W-:Y:S01]  /*05e0*/  IMAD.WIDE R14, R29, 0x4, R16 ;  /* 0x000000041d0e7825 */ /* 0x001fe200078e0210 */
[----:B------:R-:W-:-:S04]  /*05f0*/  HFMA2.MMA R29, -RZ, RZ, 0, 0 ;  /* 0x00000000ff1d7435 */ /* 0x000fc800000001ff */
[----:B------:R0:W5:Y:S01]  /*0600*/  @P3 LDG.E.EL R4, desc[UR4][R20.64] ;  /* 0x0000000414043981 */ /* 0x000162000c2e1900 */
[----:B------:R-:W-:-:S04]  /*0610*/  IMAD.WIDE R16, R27, 0x4, R16 ;  /* 0x000000041b107825 */ /* 0x000fc800078e0210 */
[----:B------:R-:W-:Y:S01]  /*0620*/  IMAD.MOV.U32 R27, RZ, RZ, RZ ;  /* 0x000000ffff1b7224 */ /* 0x000fe200078e00ff */
[----:B------:R1:W5:Y:S01]  /*0630*/  @P1 LDG.E.EL R29, desc[UR4][R14.64] ;  /* 0x000000040e1d1981 */ /* 0x000362000c2e1900 */
[----:B0-----:R-:W0:Y:S04]  /*0640*/  LDC.64 R20, c[0x0][0x238] ;  /* 0x00008e00ff147b82 */ /* 0x001e280000000a00 */
[----:B------:R0:W5:Y:S01]  /*0650*/  @P0 LDG.E.EL R27, desc[UR4][R16.64] ;  /* 0x00000004101b0981 */ /* 0x000162000c2e1900 */
[----:B------:R-:W-:-:S04]  /*0660*/  IMAD R28, R28, 0x600, R7 ;  /* 0x000006001c1c7824 */ /* 0x000fc800078e0207 */
[----:B------:R-:W-:-:S05]  /*0670*/  IMAD R28, R28, 0x3c1, RZ ;  /* 0x000003c11c1c7824 */ /* 0x000fca00078e02ff */
[----:B------:R-:W-:-:S05]  /*0680*/  IADD3 R7, R6, R28, RZ ;  /* 0x0000001c06077210 */ /* 0x000fca0007ffe0ff */
[----:B0-----:R-:W-:-:S05]  /*0690*/  IMAD.WIDE R6, R7, 0x4, R20 ;  /* 0x0000000407067825 */ /* 0x001fca00078e0214 */
[----:B------:R0:W-:Y:S01]  /*06a0*/  @P6 STG.E desc[UR4][R6.64], R26 ;  /* 0x0000001a06006986 */ /* 0x0001e2000c101904 */
[----:B------:R-:W-:Y:S01]  /*06b0*/  ISETP.NE.AND P6, PT, R25, RZ, PT ;  /* 0x000000ff1900720c */ /* 0x000fe20003fc5270 */
[----:B------:R-:W-:Y:S01]  /*06c0*/  IMAD.IADD R25, R12, 0x1, R28 ;  /* 0x000000010c197824 */ /* 0x000fe200078e021c */
[----:B-1----:R-:W-:Y:S02]  /*06d0*/  IADD3 R15, R10, R28, RZ ;  /* 0x0000001c0a0f7210 */ /* 0x002fe40007ffe0ff */
[----:B------:R-:W-:Y:S02]  /*06e0*/  IADD3 R17, R8, R28, RZ ;  /* 0x0000001c08117210 */ /* 0x000fe40007ffe0ff */
[----:B0-----:R-:W-:Y:S02]  /*06f0*/  IADD3 R7, R24, R28, RZ ;  /* 0x0000001c18077210 */ /* 0x001fe40007ffe0ff */
[----:B------:R-:W-:-:S03]  /*0700*/  IADD3 R24, R9, R28, RZ ;  /* 0x0000001c09187210 */ /* 0x000fc60007ffe0ff */
[----:B------:R-:W-:-:S05]  /*0710*/  IMAD.WIDE R8, R7, 0x4, R20 ;  /* 0x0000000407087825 */ /* 0x000fca00078e0214 */
[----:B------:R0:W-:Y:S01]  /*0720*/  @P6 STG.E desc[UR4][R8.64], R19 ;  /* 0x0000001308006986 */ /* 0x0001e2000c101904 */
[----:B------:R-:W-:Y:S02]  /*0730*/  IADD3 R3, R3, R28, RZ ;  /* 0x0000001c03037210 */ /* 0x000fe40007ffe0ff */
[----:B------:R-:W-:Y:S01]  /*0740*/  IADD3 R22, R22, R28, RZ ;  /* 0x0000001c16167210 */ /* 0x000fe20007ffe0ff */
[----:B0-----:R-:W-:-:S04]  /*0750*/  IMAD.WIDE R8, R15, 0x4, R20 ;  /* 0x000000040f087825 */ /* 0x001fc800078e0214 */
[----:B--2---:R-:W-:-:S04]  /*0760*/  FADD R0, -R23, R0 ;  /* 0x0000000017007221 */ /* 0x004fc80000000100 */
[----:B------:R-:W-:Y:S01]  /*0770*/  FMUL R12, R13, R0 ;  /* 0x000000000d0c7220 */ /* 0x000fe20000400000 */
[----:B---3--:R-:W-:-:S03]  /*0780*/  FADD R10, -R23, R11 ;  /* 0x0000000b170a7221 */ /* 0x008fc60000000100 */
[----:B------:R-:W-:Y:S01]  /*0790*/  FFMA R11, R12, R18, R5 ;  /* 0x000000120c0b7223 */ /* 0x000fe20000000005 */
[----:B------:R-:W-:-:S04]  /*07a0*/  FMUL R14, R13, R10 ;  /* 0x0000000a0d0e7220 */ /* 0x000fc80000400000 */
[----:B------:R-:W-:Y:S01]  /*07b0*/  FSETP.GEU.AND P6, PT, R11, RZ, PT ;  /* 0x000000ff0b00720b */ /* 0x000fe20003fce000 */
[----:B----4-:R-:W-:-:S04]  /*07c0*/  FADD R2, -R23, R2 ;  /* 0x0000000217027221 */ /* 0x010fc80000000100 */
[----:B------:R-:W-:Y:S01]  /*07d0*/  FMUL R12, R13, R2 ;  /* 0x000000020d0c7220 */ /* 0x000fe20000400000 */
[----:B-----5:R-:W-:-:S04]  /*07e0*/  FADD R4, -R23, R4 ;  /* 0x0000000417047221 */ /* 0x020fc80000000100 */
[----:B------:R-:W-:Y:S01]  /*07f0*/  FMUL R2, R13, R4 ;  /* 0x000000040d027220 */ /* 0x000fe20000400000 */
[C---:B------:R-:W-:Y:S01]  /*0800*/  FADD R0, -R23.reuse, R29 ;  /* 0x0000001d17007221 */ /* 0x040fe20000000100 */
[----:B------:R-:W-:-:S03]  /*0810*/  FADD R6, -R23, R27 ;  /* 0x0000001b17067221 */ /* 0x000fc60000000100 */
[----:B------:R-:W-:Y:S01]  /*0820*/  FMUL R10, R13, R0 ;  /* 0x000000000d0a7220 */ /* 0x000fe20000400000 */
[----:B------:R-:W-:Y:S01]  /*0830*/  SEL R23, R11, RZ, P6 ;  /* 0x000000ff0b177207 */ /* 0x000fe20003000000 */
[----:B------:R-:W-:Y:S01]  /*0840*/  FMUL R4, R13, R6 ;  /* 0x000000060d047220 */ /* 0x000fe20000400000 */
[----:B------:R-:W-:-:S04]  /*0850*/  IMAD.WIDE R6, R24, 0x4, R20 ;  /* 0x0000000418067825 */ /* 0x000fc800078e0214 */
[-CC-:B------:R-:W-:Y:S01]  /*0860*/  FFMA R0, R14, R18.reuse, R5.reuse ;  /* 0x000000120e007223 */ /* 0x180fe20000000005 */
[-CC-:B------:R-:W-:Y:S01]  /*0870*/  FFMA R11, R12, R18.reuse, R5.reuse ;  /* 0x000000120c0b7223 */ /* 0x180fe20000000005 */
[-CC-:B------:R-:W-:Y:S01]  /*0880*/  FFMA R2, R2, R18.reuse, R5.reuse ;  /* 0x0000001202027223 */ /* 0x180fe20000000005 */
[----:B------:R0:W-:Y:S02]  /*0890*/  @P5 STG.E desc[UR4][R6.64], R23 ;  /* 0x0000001706005986 */ /* 0x0001e4000c101904 */
[----:B------:R-:W-:Y:S01]  /*08a0*/  FSETP.GEU.AND P5, PT, R0, RZ, PT ;  /* 0x000000ff0000720b */ /* 0x000fe20003fae000 */
[----:B------:R-:W-:Y:S01]  /*08b0*/  FFMA R10, R10, R18, R5 ;  /* 0x000000120a0a7223 */ /* 0x000fe20000000005 */
[----:B------:R-:W-:Y:S01]  /*08c0*/  FSETP.GEU.AND P6, PT, R11, RZ, PT ;  /* 0x000000ff0b00720b */ /* 0x000fe20003fce000 */
[----:B------:R-:W-:Y:S01]  /*08d0*/  IMAD.WIDE R12, R3, 0x4, R20 ;  /* 0x00000004030c7825 */ /* 0x000fe200078e0214 */
[----:B------:R-:W-:-:S03]  /*08e0*/  SEL R3, R0, RZ, P5 ;  /* 0x000000ff00037207 */ /* 0x000fc60002800000 */
[----:B------:R-:W-:Y:S01]  /*08f0*/  FFMA R18, R4, R18, R5 ;  /* 0x0000001204127223 */ /* 0x000fe20000000005 */
[----:B------:R-:W-:Y:S02]  /*0900*/  FSETP.GEU.AND P5, PT, R2, RZ, PT ;  /* 0x000000ff0200720b */ /* 0x000fe40003fae000 */
[----:B------:R-:W-:Y:S01]  /*0910*/  SEL R11, R11, RZ, P6 ;  /* 0x000000ff0b0b7207 */ /* 0x000fe20003000000 */
[--C-:B------:R-:W-:Y:S01]  /*0920*/  IMAD.WIDE R4, R25, 0x4, R20.reuse ;  /* 0x0000000419047825 */ /* 0x100fe200078e0214 */
[----:B------:R-:W-:Y:S02]  /*0930*/  FSETP.GEU.AND P6, PT, R10, RZ, PT ;  /* 0x000000ff0a00720b */ /* 0x000fe40003fce000 */
[----:B0-----:R-:W-:Y:S01]  /*0940*/  SEL R7, R2, RZ, P5 ;  /* 0x000000ff02077207 */ /* 0x001fe20002800000 */
[----:B------:R-:W-:Y:S01]  /*0950*/  IMAD.WIDE R14, R17, 0x4, R20 ;  /* 0x00000004110e7825 */ /* 0x000fe200078e0214 */
[----:B------:R-:W-:Y:S01]  /*0960*/  SEL R17, R10, RZ, P6 ;  /* 0x000000ff0a117207 */ /* 0x000fe20003000000 */
[----:B------:R0:W-:Y:S01]  /*0970*/  @P2 STG.E desc[UR4][R4.64], R3 ;  /* 0x0000000304002986 */ /* 0x0001e2000c101904 */
[----:B------:R-:W-:-:S03]  /*0980*/  FSETP.GEU.AND P5, PT, R18, RZ, PT ;  /* 0x000000ff1200720b */ /* 0x000fc60003fae000 */
[----:B------:R0:W-:Y:S04]  /*0990*/  @P4 STG.E desc[UR4][R8.64], R11 ;  /* 0x0000000b08004986 */ /* 0x0001e8000c101904 */
[----:B------:R0:W-:Y:S01]  /*09a0*/  @P3 STG.E desc[UR4][R12.64], R7 ;  /* 0x000000070c003986 */ /* 0x0001e2000c101904 */
[----:B------:R-:W-:-:S03]  /*09b0*/  IMAD.WIDE R22, R22, 0x4, R20 ;  /* 0x0000000416167825 */ /* 0x000fc600078e0214 */
[----:B------:R0:W-:Y:S01]  /*09c0*/  @P1 STG.E desc[UR4][R14.64], R17 ;  /* 0x000000110e001986 */ /* 0x0001e2000c101904 */
[----:B------:R-:W-:Y:S01]  /*09d0*/  SEL R19, R18, RZ, P5 ;  /* 0x000000ff12137207 */ /* 0x000fe20002800000 */
[----:B0-----:R-:W-:Y:S06]  /*09e0*/  @!P0 EXIT ;  /* 0x000000000000894d */ /* 0x001fec0003800000 */
[----:B------:R-:W-:Y:S01]  /*09f0*/  STG.E desc[UR4][R22.64], R19 ;  /* 0x0000001316007986 */ /* 0x000fe2000c101904 */
[----:B------:R-:W-:Y:S05]  /*0a00*/  EXIT ;  /* 0x000000000000794d */ /* 0x000fea0003800000 */
.L_x_0:
[----:B------:R-:W-:-:S00]  /*0a10*/  BRA `(.L_x_0) ;  /* 0xfffffffc00fc7947 */ /* 0x000fc0000383ffff */
[----:B------:R-:W-:-:S00]  /*0a20*/  NOP ;  /* 0x0000000000007918 */ /* 0x000fc00000000000 */
        /* <DEDUP_REMOVED lines=13> */
.L_x_1:


//--------------------- .nv.global.init           --------------------------
	.section	.nv.global.init,"aw",@progbits
.nv.global.init:
	.type		_$_str,@object
	.size		_$_str,(_$_str_$_2 - _$_str)
_$_str:
        /*0000*/ 	.byte	0x5f, 0x5f, 0x43, 0x55, 0x44, 0x41, 0x5f, 0x46, 0x54, 0x5a, 0x00
	.type		_$_str_$_2,@object
	.size		_$_str_$_2,(.L_1 - _$_str_$_2)
_$_str_$_2:
        /*000b*/ 	.byte	0x5f, 0x5f, 0x43, 0x55, 0x44, 0x41, 0x5f, 0x50, 0x52, 0x45, 0x43, 0x5f, 0x53, 0x51, 0x52, 0x54
        /*001b*/ 	.byte	0x00
.L_1:


//--------------------- .nv.constant0.triton_poi_fused__native_batch_norm_legit_no_training_relu_9 --------------------------
	.section	.nv.constant0.triton_poi_fused__native_batch_norm_legit_no_training_relu_9,"a",@progbits
	.sectionflags	@""
	.align	4
.nv.constant0.triton_poi_fused__native_batch_norm_legit_no_training_relu_9:
	.zero		584
